//
// Generated by NVIDIA NVVM Compiler
//
// Compiler Build ID: CL-36424714
// Cuda compilation tools, release 13.0, V13.0.88
// Based on NVVM 20.0.0
//

.version 9.0
.target sm_100
.address_size 64

	// .globl	_Z9kernelAddPfS_S_
.global .align 4 .b8 __cudart_i2opi_f[24] = {65, 144, 67, 60, 153, 149, 98, 219, 192, 221, 52, 245, 209, 87, 39, 252, 41, 21, 68, 78, 110, 131, 249, 162};

.visible .entry _Z9kernelAddPfS_S_(
	.param .u64 .ptr .align 1 _Z9kernelAddPfS_S__param_0,
	.param .u64 .ptr .align 1 _Z9kernelAddPfS_S__param_1,
	.param .u64 .ptr .align 1 _Z9kernelAddPfS_S__param_2
)
{
	.local .align 4 .b8 	__local_depot0[28];
	.reg .b64 	%SP;
	.reg .b64 	%SPL;
	.reg .pred 	%p<17>;
	.reg .b32 	%r<90>;
	.reg .b32 	%f<56>;
	.reg .b64 	%rd<51>;
	.reg .b64 	%fd<5>;

	mov.u64 	%SPL, __local_depot0;
	ld.param.u64 	%rd18, [_Z9kernelAddPfS_S__param_0];
	ld.param.u64 	%rd16, [_Z9kernelAddPfS_S__param_1];
	ld.param.u64 	%rd17, [_Z9kernelAddPfS_S__param_2];
	cvta.to.global.u64 	%rd19, %rd18;
	add.u64 	%rd1, %SPL, 0;
	mov.u32 	%r30, %tid.x;
	mov.u32 	%r31, %ntid.x;
	mov.u32 	%r32, %ctaid.x;
	mov.u32 	%r33, %tid.y;
	mov.u32 	%r34, %ntid.y;
	mov.u32 	%r35, %ctaid.y;
	mad.lo.s32 	%r36, %r34, %r35, %r33;
	mov.u32 	%r37, %nctaid.x;
	mad.lo.s32 	%r38, %r36, %r37, %r32;
	mad.lo.s32 	%r1, %r38, %r31, %r30;
	mul.wide.s32 	%rd21, %r1, 4;
	add.s64 	%rd22, %rd19, %rd21;
	ld.global.f32 	%f1, [%rd22];
	mul.f32 	%f14, %f1, 0f3F22F983;
	cvt.rni.s32.f32 	%r85, %f14;
	cvt.rn.f32.s32 	%f15, %r85;
	fma.rn.f32 	%f16, %f15, 0fBFC90FDA, %f1;
	fma.rn.f32 	%f17, %f15, 0fB3A22168, %f16;
	fma.rn.f32 	%f54, %f15, 0fA7C234C5, %f17;
	abs.f32 	%f3, %f1;
	setp.ltu.f32 	%p1, %f3, 0f47CE4780;
	@%p1 bra 	$L__BB0_8;
	setp.neu.f32 	%p2, %f3, 0f7F800000;
	@%p2 bra 	$L__BB0_3;
	mov.f32 	%f20, 0f00000000;
	mul.rn.f32 	%f54, %f1, %f20;
	mov.b32 	%r85, 0;
	bra.uni 	$L__BB0_8;
$L__BB0_3:
	mov.b32 	%r3, %f1;
	shl.b32 	%r40, %r3, 8;
	or.b32  	%r4, %r40, -2147483648;
	mov.b64 	%rd47, 0;
	mov.b32 	%r82, 0;
	mov.u64 	%rd45, __cudart_i2opi_f;
	mov.u64 	%rd46, %rd1;
$L__BB0_4:
	.pragma "nounroll";
	ld.global.nc.u32 	%r41, [%rd45];
	mad.wide.u32 	%rd25, %r41, %r4, %rd47;
	shr.u64 	%rd47, %rd25, 32;
	st.local.u32 	[%rd46], %rd25;
	add.s32 	%r82, %r82, 1;
	add.s64 	%rd46, %rd46, 4;
	add.s64 	%rd45, %rd45, 4;
	setp.ne.s32 	%p3, %r82, 6;
	@%p3 bra 	$L__BB0_4;
	shr.u32 	%r42, %r3, 23;
	st.local.u32 	[%rd1+24], %rd47;
	and.b32  	%r7, %r42, 31;
	and.b32  	%r43, %r42, 224;
	add.s32 	%r44, %r43, -128;
	shr.u32 	%r45, %r44, 5;
	mul.wide.u32 	%rd26, %r45, 4;
	sub.s64 	%rd8, %rd1, %rd26;
	ld.local.u32 	%r83, [%rd8+24];
	ld.local.u32 	%r84, [%rd8+20];
	setp.eq.s32 	%p4, %r7, 0;
	@%p4 bra 	$L__BB0_7;
	shf.l.wrap.b32 	%r83, %r84, %r83, %r7;
	ld.local.u32 	%r46, [%rd8+16];
	shf.l.wrap.b32 	%r84, %r46, %r84, %r7;
$L__BB0_7:
	shr.u32 	%r47, %r83, 30;
	shf.l.wrap.b32 	%r48, %r84, %r83, 2;
	shl.b32 	%r49, %r84, 2;
	shr.u32 	%r50, %r48, 31;
	add.s32 	%r51, %r50, %r47;
	neg.s32 	%r52, %r51;
	setp.lt.s32 	%p5, %r3, 0;
	selp.b32 	%r85, %r52, %r51, %p5;
	xor.b32  	%r53, %r48, %r3;
	shr.s32 	%r54, %r48, 31;
	xor.b32  	%r55, %r54, %r48;
	xor.b32  	%r56, %r54, %r49;
	cvt.u64.u32 	%rd27, %r55;
	shl.b64 	%rd28, %rd27, 32;
	cvt.u64.u32 	%rd29, %r56;
	or.b64  	%rd30, %rd28, %rd29;
	cvt.rn.f64.s64 	%fd1, %rd30;
	mul.f64 	%fd2, %fd1, 0d3BF921FB54442D19;
	cvt.rn.f32.f64 	%f18, %fd2;
	neg.f32 	%f19, %f18;
	setp.lt.s32 	%p6, %r53, 0;
	selp.f32 	%f54, %f19, %f18, %p6;
$L__BB0_8:
	add.s32 	%r58, %r85, 1;
	mul.rn.f32 	%f21, %f54, %f54;
	and.b32  	%r59, %r85, 1;
	setp.eq.b32 	%p7, %r59, 1;
	selp.f32 	%f22, %f54, 0f3F800000, %p7;
	fma.rn.f32 	%f23, %f21, %f22, 0f00000000;
	fma.rn.f32 	%f24, %f21, 0f37CBAC00, 0fBAB607ED;
	selp.f32 	%f25, 0fB94D4153, %f24, %p7;
	selp.f32 	%f26, 0f3C0885E4, 0f3D2AAABB, %p7;
	fma.rn.f32 	%f27, %f25, %f21, %f26;
	selp.f32 	%f28, 0fBE2AAAA8, 0fBEFFFFFF, %p7;
	fma.rn.f32 	%f29, %f27, %f21, %f28;
	fma.rn.f32 	%f30, %f29, %f23, %f22;
	and.b32  	%r60, %r58, 2;
	setp.eq.s32 	%p8, %r60, 0;
	mov.f32 	%f31, 0f00000000;
	sub.f32 	%f32, %f31, %f30;
	selp.f32 	%f7, %f30, %f32, %p8;
	cvta.to.global.u64 	%rd31, %rd16;
	add.s64 	%rd33, %rd31, %rd21;
	ld.global.f32 	%f8, [%rd33];
	mul.f32 	%f33, %f8, 0f3F22F983;
	cvt.rni.s32.f32 	%r89, %f33;
	cvt.rn.f32.s32 	%f34, %r89;
	fma.rn.f32 	%f35, %f34, 0fBFC90FDA, %f8;
	fma.rn.f32 	%f36, %f34, 0fB3A22168, %f35;
	fma.rn.f32 	%f55, %f34, 0fA7C234C5, %f36;
	abs.f32 	%f10, %f8;
	setp.ltu.f32 	%p9, %f10, 0f47CE4780;
	@%p9 bra 	$L__BB0_16;
	setp.neu.f32 	%p10, %f10, 0f7F800000;
	@%p10 bra 	$L__BB0_11;
	mov.f32 	%f39, 0f00000000;
	mul.rn.f32 	%f55, %f8, %f39;
	mov.b32 	%r89, 0;
	bra.uni 	$L__BB0_16;
$L__BB0_11:
	mov.b32 	%r17, %f8;
	shl.b32 	%r62, %r17, 8;
	or.b32  	%r18, %r62, -2147483648;
	mov.b64 	%rd50, 0;
	mov.b32 	%r86, 0;
	mov.u64 	%rd48, __cudart_i2opi_f;
	mov.u64 	%rd49, %rd1;
$L__BB0_12:
	.pragma "nounroll";
	ld.global.nc.u32 	%r63, [%rd48];
	mad.wide.u32 	%rd36, %r63, %r18, %rd50;
	shr.u64 	%rd50, %rd36, 32;
	st.local.u32 	[%rd49], %rd36;
	add.s32 	%r86, %r86, 1;
	add.s64 	%rd49, %rd49, 4;
	add.s64 	%rd48, %rd48, 4;
	setp.ne.s32 	%p11, %r86, 6;
	@%p11 bra 	$L__BB0_12;
	shr.u32 	%r64, %r17, 23;
	st.local.u32 	[%rd1+24], %rd50;
	and.b32  	%r21, %r64, 31;
	and.b32  	%r65, %r64, 224;
	add.s32 	%r66, %r65, -128;
	shr.u32 	%r67, %r66, 5;
	mul.wide.u32 	%rd37, %r67, 4;
	sub.s64 	%rd15, %rd1, %rd37;
	ld.local.u32 	%r87, [%rd15+24];
	ld.local.u32 	%r88, [%rd15+20];
	setp.eq.s32 	%p12, %r21, 0;
	@%p12 bra 	$L__BB0_15;
	shf.l.wrap.b32 	%r87, %r88, %r87, %r21;
	ld.local.u32 	%r68, [%rd15+16];
	shf.l.wrap.b32 	%r88, %r68, %r88, %r21;
$L__BB0_15:
	shr.u32 	%r69, %r87, 30;
	shf.l.wrap.b32 	%r70, %r88, %r87, 2;
	shl.b32 	%r71, %r88, 2;
	shr.u32 	%r72, %r70, 31;
	add.s32 	%r73, %r72, %r69;
	neg.s32 	%r74, %r73;
	setp.lt.s32 	%p13, %r17, 0;
	selp.b32 	%r89, %r74, %r73, %p13;
	xor.b32  	%r75, %r70, %r17;
	shr.s32 	%r76, %r70, 31;
	xor.b32  	%r77, %r76, %r70;
	xor.b32  	%r78, %r76, %r71;
	cvt.u64.u32 	%rd38, %r77;
	shl.b64 	%rd39, %rd38, 32;
	cvt.u64.u32 	%rd40, %r78;
	or.b64  	%rd41, %rd39, %rd40;
	cvt.rn.f64.s64 	%fd3, %rd41;
	mul.f64 	%fd4, %fd3, 0d3BF921FB54442D19;
	cvt.rn.f32.f64 	%f37, %fd4;
	neg.f32 	%f38, %f37;
	setp.lt.s32 	%p14, %r75, 0;
	selp.f32 	%f55, %f38, %f37, %p14;
$L__BB0_16:
	cvta.to.global.u64 	%rd42, %rd17;
	mul.rn.f32 	%f40, %f55, %f55;
	and.b32  	%r80, %r89, 1;
	setp.eq.b32 	%p15, %r80, 1;
	selp.f32 	%f41, 0f3F800000, %f55, %p15;
	fma.rn.f32 	%f42, %f40, %f41, 0f00000000;
	fma.rn.f32 	%f43, %f40, 0f37CBAC00, 0fBAB607ED;
	selp.f32 	%f44, %f43, 0fB94D4153, %p15;
	selp.f32 	%f45, 0f3D2AAABB, 0f3C0885E4, %p15;
	fma.rn.f32 	%f46, %f44, %f40, %f45;
	selp.f32 	%f47, 0fBEFFFFFF, 0fBE2AAAA8, %p15;
	fma.rn.f32 	%f48, %f46, %f40, %f47;
	fma.rn.f32 	%f49, %f48, %f42, %f41;
	and.b32  	%r81, %r89, 2;
	setp.eq.s32 	%p16, %r81, 0;
	mov.f32 	%f50, 0f00000000;
	sub.f32 	%f51, %f50, %f49;
	selp.f32 	%f52, %f49, %f51, %p16;
	add.f32 	%f53, %f7, %f52;
	add.s64 	%rd44, %rd42, %rd21;
	st.global.f32 	[%rd44], %f53;
	ret;

}


// ===== COMPILED SASS (sm_100) =====

	.target	sm_100

	.elftype	@"ET_EXEC"


//--------------------- .note.nv.tkinfo           --------------------------
	.section	.note.nv.tkinfo,"",@"SHT_NOTE"
	.sectionflags	@"SHF_NOTE_NV_TKINFO"
	.tkinfo
        /*0018*/ 	.word	0x00000002
        /*0030*/ 	.string	""
        /*0030*/ 	.string	"ptxas"
        /*0030*/ 	.string	"Cuda compilation tools, release 13.0, V13.0.88"
        /*0030*/ 	.string	"Build cuda_13.0.r13.0/compiler.36424714_0"
        /*0030*/ 	.string	"-arch sm_100 -m 64 "



//--------------------- .note.nv.cuinfo           --------------------------
	.section	.note.nv.cuinfo,"",@"SHT_NOTE"
	.sectionflags	@"SHF_NOTE_NV_CUINFO"
        /*0018*/ 	.short	0x0002
        /*001a*/ 	.short	0x0064
        /*001c*/ 	.short	0x0082
	.zero		2


//--------------------- .nv.info                  --------------------------
	.section	.nv.info,"",@"SHT_CUDA_INFO"
	.align	4


	//----- nvinfo : EIATTR_REGCOUNT
	.align		4
        /*0000*/ 	.byte	0x04, 0x2f
        /*0002*/ 	.short	(.L_2 - .L_1)
	.align		4
.L_1:
        /*0004*/ 	.word	index@(_Z9kernelAddPfS_S_)
        /*0008*/ 	.word	0x00000014


	//----- nvinfo : EIATTR_FRAME_SIZE
	.align		4
.L_2:
        /*000c*/ 	.byte	0x04, 0x11
        /*000e*/ 	.short	(.L_4 - .L_3)
	.align		4
.L_3:
        /*0010*/ 	.word	index@(_Z9kernelAddPfS_S_)
        /*0014*/ 	.word	0x00000000


	//----- nvinfo : EIATTR_MIN_STACK_SIZE
	.align		4
.L_4:
        /*0018*/ 	.byte	0x04, 0x12
        /*001a*/ 	.short	(.L_6 - .L_5)
	.align		4
.L_5:
        /*001c*/ 	.word	index@(_Z9kernelAddPfS_S_)
        /*0020*/ 	.word	0x00000000
.L_6:


//--------------------- .nv.compat                --------------------------
	.section	.nv.compat,"",@"SHT_CUDA_COMPAT_INFO"
	.align	4
        /*0000*/ 	.byte	0x02, 0x09, 0x00, 0x00, 0x02, 0x02, 0x01, 0x00, 0x02, 0x05, 0x05, 0x00, 0x03, 0x07, 0x01, 0x01
        /*0010*/ 	.byte	0x02, 0x03, 0x00, 0x00, 0x02, 0x06, 0x01, 0x00, 0x04, 0x0b, 0x08, 0x00, 0x01, 0x00, 0x00, 0x00
        /*0020*/ 	.byte	0x00, 0x00, 0x00, 0x00


//--------------------- .nv.info._Z9kernelAddPfS_S_ --------------------------
	.section	.nv.info._Z9kernelAddPfS_S_,"",@"SHT_CUDA_INFO"
	.sectionflags	@""
	.align	4


	//----- nvinfo : EIATTR_CUDA_API_VERSION
	.align		4
        /*0000*/ 	.byte	0x04, 0x37
        /*0002*/ 	.short	(.L_8 - .L_7)
.L_7:
        /*0004*/ 	.word	0x00000082


	//----- nvinfo : EIATTR_KPARAM_INFO
	.align		4
.L_8:
        /*0008*/ 	.byte	0x04, 0x17
        /*000a*/ 	.short	(.L_10 - .L_9)
.L_9:
        /*000c*/ 	.word	0x00000000
        /*0010*/ 	.short	0x0002
        /*0012*/ 	.short	0x0010
        /*0014*/ 	.byte	0x00, 0xf5, 0x21, 0x00


	//----- nvinfo : EIATTR_KPARAM_INFO
	.align		4
.L_10:
        /*0018*/ 	.byte	0x04, 0x17
        /*001a*/ 	.short	(.L_12 - .L_11)
.L_11:
        /*001c*/ 	.word	0x00000000
        /*0020*/ 	.short	0x0001
        /*0022*/ 	.short	0x0008
        /*0024*/ 	.byte	0x00, 0xf5, 0x21, 0x00


	//----- nvinfo : EIATTR_KPARAM_INFO
	.align		4
.L_12:
        /*0028*/ 	.byte	0x04, 0x17
        /*002a*/ 	.short	(.L_14 - .L_13)
.L_13:
        /*002c*/ 	.word	0x00000000
        /*0030*/ 	.short	0x0000
        /*0032*/ 	.short	0x0000
        /*0034*/ 	.byte	0x00, 0xf5, 0x21, 0x00


	//----- nvinfo : EIATTR_SPARSE_MMA_MASK
	.align		4
.L_14:
        /*0038*/ 	.byte	0x03, 0x50
        /*003a*/ 	.short	0x0000


	//----- nvinfo : EIATTR_MAXREG_COUNT
	.align		4
        /*003c*/ 	.byte	0x03, 0x1b
        /*003e*/ 	.short	0x00ff


	//----- nvinfo : EIATTR_MERCURY_ISA_VERSION
	.align		4
        /*0040*/ 	.byte	0x03, 0x5f
        /*0042*/ 	.short	0x0101


	//----- nvinfo : EIATTR_VRC_CTA_INIT_COUNT
	.align		4
        /*0044*/ 	.byte	0x02, 0x4a
	.zero		1
	.zero		1


	//----- nvinfo : EIATTR_EXIT_INSTR_OFFSETS
	.align		4
        /*0048*/ 	.byte	0x04, 0x1c
        /*004a*/ 	.short	(.L_16 - .L_15)


	//   ....[0]....
.L_15:
        /*004c*/ 	.word	0x000010b0


	//----- nvinfo : EIATTR_CRS_STACK_SIZE
	.align		4
.L_16:
        /*0050*/ 	.byte	0x04, 0x1e
        /*0052*/ 	.short	(.L_18 - .L_17)
.L_17:
        /*0054*/ 	.word	0x00000000


	//----- nvinfo : EIATTR_CBANK_PARAM_SIZE
	.align		4
.L_18:
        /*0058*/ 	.byte	0x03, 0x19
        /*005a*/ 	.short	0x0018


	//----- nvinfo : EIATTR_PARAM_CBANK
	.align		4
        /*005c*/ 	.byte	0x04, 0x0a
        /*005e*/ 	.short	(.L_20 - .L_19)
	.align		4
.L_19:
        /*0060*/ 	.word	index@(.nv.constant0._Z9kernelAddPfS_S_)
        /*0064*/ 	.short	0x0380
        /*0066*/ 	.short	0x0018


	//----- nvinfo : EIATTR_SW_WAR
	.align		4
.L_20:
        /*0068*/ 	.byte	0x04, 0x36
        /*006a*/ 	.short	(.L_22 - .L_21)
.L_21:
        /*006c*/ 	.word	0x00000008
.L_22:


//--------------------- .nv.callgraph             --------------------------
	.section	.nv.callgraph,"",@"SHT_CUDA_CALLGRAPH"
	.align	4
	.sectionentsize	8
	.align		4
        /*0000*/ 	.word	0x00000000
	.align		4
        /*0004*/ 	.word	0xffffffff
	.align		4
        /*0008*/ 	.word	0x00000000
	.align		4
        /*000c*/ 	.word	0xfffffffe
	.align		4
        /*0010*/ 	.word	0x00000000
	.align		4
        /*0014*/ 	.word	0xfffffffd
	.align		4
        /*0018*/ 	.word	0x00000000
	.align		4
        /*001c*/ 	.word	0xfffffffc


//--------------------- .nv.constant4             --------------------------
	.section	.nv.constant4,"a",@progbits
	.align	8
	.align		8
.nv.constant4:
        /*0000*/ 	.dword	__cudart_i2opi_f


//--------------------- .text._Z9kernelAddPfS_S_  --------------------------
	.section	.text._Z9kernelAddPfS_S_,"ax",@progbits
	.align	128
        .global         _Z9kernelAddPfS_S_
        .type           _Z9kernelAddPfS_S_,@function
        .size           _Z9kernelAddPfS_S_,(.L_x_11 - _Z9kernelAddPfS_S_)
        .other          _Z9kernelAddPfS_S_,@"STO_CUDA_ENTRY STV_DEFAULT"
_Z9kernelAddPfS_S_:
.text._Z9kernelAddPfS_S_:
[----:B------:R-:W-:Y:S01]  /*0000*/  LDC R1, c[0x0][0x37c] ;  /* 0x0000df00ff017b82 */ /* 0x000fe20000000800 */
[----:B------:R-:W0:Y:S01]  /*0010*/  S2R R0, SR_TID.Y ;  /* 0x0000000000007919 */ /* 0x000e220000002200 */
[----:B------:R-:W1:Y:S06]  /*0020*/  LDCU UR4, c[0x0][0x360] ;  /* 0x00006c00ff0477ac */ /* 0x000e6c0008000800 */
[----:B------:R-:W2:Y:S01]  /*0030*/  S2UR UR5, SR_CTAID.X ;  /* 0x00000000000579c3 */ /* 0x000ea20000002500 */
[----:B------:R-:W0:Y:S01]  /*0040*/  S2R R7, SR_CTAID.Y ;  /* 0x0000000000077919 */ /* 0x000e220000002600 */
[----:B------:R-:W0:Y:S01]  /*0050*/  LDCU UR8, c[0x0][0x364] ;  /* 0x00006c80ff0877ac */ /* 0x000e220008000800 */
[----:B------:R-:W1:Y:S01]  /*0060*/  S2R R3, SR_TID.X ;  /* 0x0000000000037919 */ /* 0x000e620000002100 */
[----:B------:R-:W3:Y:S04]  /*0070*/  LDCU.64 UR6, c[0x0][0x358] ;  /* 0x00006b00ff0677ac */ /* 0x000ee80008000a00 */
[----:B------:R-:W2:Y:S08]  /*0080*/  LDC R9, c[0x0][0x370] ;  /* 0x0000dc00ff097b82 */ /* 0x000eb00000000800 */
[----:B------:R-:W4:Y:S01]  /*0090*/  LDC.64 R4, c[0x0][0x380] ;  /* 0x0000e000ff047b82 */ /* 0x000f220000000a00 */
[----:B0-----:R-:W-:-:S04]  /*00a0*/  IMAD R0, R7, UR8, R0 ;  /* 0x0000000807007c24 */ /* 0x001fc8000f8e0200 */
[----:B--2---:R-:W-:-:S04]  /*00b0*/  IMAD R0, R0, R9, UR5 ;  /* 0x0000000500007e24 */ /* 0x004fc8000f8e0209 */
[----:B-1----:R-:W-:-:S04]  /*00c0*/  IMAD R2, R0, UR4, R3 ;  /* 0x0000000400027c24 */ /* 0x002fc8000f8e0203 */
[----:B----4-:R-:W-:-:S05]  /*00d0*/  IMAD.WIDE R4, R2, 0x4, R4 ;  /* 0x0000000402047825 */ /* 0x010fca00078e0204 */
[----:B---3--:R-:W2:Y:S01]  /*00e0*/  LDG.E R0, desc[UR6][R4.64] ;  /* 0x0000000604007981 */ /* 0x008ea2000c1e1900 */
[----:B------:R-:W-:Y:S01]  /*00f0*/  BSSY.RECONVERGENT B0, `(.L_x_0) ;  /* 0x0000069000007945 */ /* 0x000fe20003800200 */
[C---:B--2---:R-:W-:Y:S01]  /*0100*/  FMUL R3, R0.reuse, 0.63661974668502807617 ;  /* 0x3f22f98300037820 */ /* 0x044fe20000400000 */
[----:B------:R-:W-:-:S03]  /*0110*/  FSETP.GE.AND P0, PT, |R0|, 105615, PT ;  /* 0x47ce47800000780b */ /* 0x000fc60003f06200 */
[----:B------:R-:W0:Y:S02]  /*0120*/  F2I.NTZ R15, R3 ;  /* 0x00000003000f7305 */ /* 0x000e240000203100 */
[----:B0-----:R-:W-:-:S05]  /*0130*/  I2FP.F32.S32 R7, R15 ;  /* 0x0000000f00077245 */ /* 0x001fca0000201400 */
[----:B------:R-:W-:-:S04]  /*0140*/  FFMA R6, R7, -1.5707962512969970703, R0 ;  /* 0xbfc90fda07067823 */ /* 0x000fc80000000000 */
[----:B------:R-:W-:-:S04]  /*0150*/  FFMA R6, R7, -7.5497894158615963534e-08, R6 ;  /* 0xb3a2216807067823 */ /* 0x000fc80000000006 */
[----:B------:R-:W-:Y:S01]  /*0160*/  FFMA R6, R7, -5.3903029534742383927e-15, R6 ;  /* 0xa7c234c507067823 */ /* 0x000fe20000000006 */
[----:B------:R-:W-:Y:S06]  /*0170*/  @!P0 BRA `(.L_x_1) ;  /* 0x0000000400808947 */ /* 0x000fec0003800000 */
[----:B------:R-:W-:-:S13]  /*0180*/  FSETP.NEU.AND P0, PT, |R0|, +INF , PT ;  /* 0x7f8000000000780b */ /* 0x000fda0003f0d200 */
[----:B------:R-:W-:Y:S01]  /*0190*/  @!P0 FMUL R6, RZ, R0 ;  /* 0x00000000ff068220 */ /* 0x000fe20000400000 */
[----:B------:R-:W-:Y:S01]  /*01a0*/  @!P0 IMAD.MOV.U32 R15, RZ, RZ, RZ ;  /* 0x000000ffff0f8224 */ /* 0x000fe200078e00ff */
[----:B------:R-:W-:Y:S06]  /*01b0*/  @!P0 BRA `(.L_x_1) ;  /* 0x0000000400708947 */ /* 0x000fec0003800000 */
[----:B------:R-:W-:Y:S01]  /*01c0*/  IMAD.SHL.U32 R3, R0, 0x100, RZ ;  /* 0x0000010000037824 */ /* 0x000fe200078e00ff */
[----:B------:R-:W0:Y:S01]  /*01d0*/  LDCU.64 UR8, c[0x4][URZ] ;  /* 0x01000000ff0877ac */ /* 0x000e220008000a00 */
[----:B------:R-:W-:Y:S02]  /*01e0*/  IMAD.MOV.U32 R15, RZ, RZ, RZ ;  /* 0x000000ffff0f7224 */ /* 0x000fe400078e00ff */
[----:B------:R-:W-:Y:S01]  /*01f0*/  IMAD.MOV.U32 R9, RZ, RZ, RZ ;  /* 0x000000ffff097224 */ /* 0x000fe200078e00ff */
[----:B------:R-:W-:Y:S01]  /*0200*/  LOP3.LUT R8, R3, 0x80000000, RZ, 0xfc, !PT ;  /* 0x8000000003087812 */ /* 0x000fe200078efcff */
[----:B------:R-:W-:Y:S01]  /*0210*/  UMOV UR5, URZ ;  /* 0x000000ff00057c82 */ /* 0x000fe20008000000 */
[----:B------:R-:W-:-:S05]  /*0220*/  UMOV UR4, URZ ;  /* 0x000000ff00047c82 */ /* 0x000fca0008000000 */
.L_x_2:
[----:B0-----:R-:W-:Y:S01]  /*0230*/  IMAD.U32 R6, RZ, RZ, UR8 ;  /* 0x00000008ff067e24 */ /* 0x001fe2000f8e00ff */
[----:B------:R-:W-:-:S05]  /*0240*/  MOV R7, UR9 ;  /* 0x0000000900077c02 */ /* 0x000fca0008000f00 */
[----:B------:R-:W2:Y:S01]  /*0250*/  LDG.E.CONSTANT R5, desc[UR6][R6.64] ;  /* 0x0000000606057981 */ /* 0x000ea2000c1e9900 */
[----:B------:R-:W-:Y:S01]  /*0260*/  UIADD3 UR4, UPT, UPT, UR4, 0x1, URZ ;  /* 0x0000000104047890 */ /* 0x000fe2000fffe0ff */
[C---:B------:R-:W-:Y:S01]  /*0270*/  ISETP.EQ.AND P0, PT, R9.reuse, RZ, PT ;  /* 0x000000ff0900720c */ /* 0x040fe20003f02270 */
[----:B------:R-:W-:Y:S01]  /*0280*/  UIADD3 UR8, UP1, UPT, UR8, 0x4, URZ ;  /* 0x0000000408087890 */ /* 0x000fe2000ff3e0ff */
[C---:B------:R-:W-:Y:S01]  /*0290*/  ISETP.EQ.AND P1, PT, R9.reuse, 0x4, PT ;  /* 0x000000040900780c */ /* 0x040fe20003f22270 */
[----:B------:R-:W-:Y:S01]  /*02a0*/  UISETP.NE.AND UP0, UPT, UR4, 0x6, UPT ;  /* 0x000000060400788c */ /* 0x000fe2000bf05270 */
[C---:B------:R-:W-:Y:S01]  /*02b0*/  ISETP.EQ.AND P2, PT, R9.reuse, 0x8, PT ;  /* 0x000000080900780c */ /* 0x040fe20003f42270 */
[----:B------:R-:W-:Y:S01]  /*02c0*/  UIADD3.X UR9, UPT, UPT, URZ, UR9, URZ, UP1, !UPT ;  /* 0x00000009ff097290 */ /* 0x000fe20008ffe4ff */
[C---:B------:R-:W-:Y:S02]  /*02d0*/  ISETP.EQ.AND P3, PT, R9.reuse, 0xc, PT ;  /* 0x0000000c0900780c */ /* 0x040fe40003f62270 */
[----:B------:R-:W-:-:S02]  /*02e0*/  ISETP.EQ.AND P4, PT, R9, 0x10, PT ;  /* 0x000000100900780c */ /* 0x000fc40003f82270 */
[C---:B------:R-:W-:Y:S01]  /*02f0*/  ISETP.EQ.AND P5, PT, R9.reuse, 0x14, PT ;  /* 0x000000140900780c */ /* 0x040fe20003fa2270 */
[----:B------:R-:W-:Y:S02]  /*0300*/  VIADD R9, R9, 0x4 ;  /* 0x0000000409097836 */ /* 0x000fe40000000000 */
[----:B--2---:R-:W-:-:S03]  /*0310*/  IMAD.WIDE.U32 R4, R5, R8, RZ ;  /* 0x0000000805047225 */ /* 0x004fc600078e00ff */
[----:B------:R-:W-:-:S04]  /*0320*/  IADD3 R4, P6, PT, R4, R15, RZ ;  /* 0x0000000f04047210 */ /* 0x000fc80007fde0ff */
[----:B------:R-:W-:Y:S01]  /*0330*/  IADD3.X R15, PT, PT, R5, UR5, RZ, P6, !PT ;  /* 0x00000005050f7c10 */ /* 0x000fe2000b7fe4ff */
[--C-:B------:R-:W-:Y:S02]  /*0340*/  @P0 IMAD.MOV.U32 R3, RZ, RZ, R4.reuse ;  /* 0x000000ffff030224 */ /* 0x100fe400078e0004 */
[----:B------:R-:W-:Y:S01]  /*0350*/  @P5 MOV R14, R4 ;  /* 0x00000004000e5202 */ /* 0x000fe20000000f00 */
[--C-:B------:R-:W-:Y:S02]  /*0360*/  @P1 IMAD.MOV.U32 R10, RZ, RZ, R4.reuse ;  /* 0x000000ffff0a1224 */ /* 0x100fe400078e0004 */
[--C-:B------:R-:W-:Y:S02]  /*0370*/  @P2 IMAD.MOV.U32 R11, RZ, RZ, R4.reuse ;  /* 0x000000ffff0b2224 */ /* 0x100fe400078e0004 */
[--C-:B------:R-:W-:Y:S02]  /*0380*/  @P3 IMAD.MOV.U32 R12, RZ, RZ, R4.reuse ;  /* 0x000000ffff0c3224 */ /* 0x100fe400078e0004 */
[----:B------:R-:W-:Y:S01]  /*0390*/  @P4 IMAD.MOV.U32 R13, RZ, RZ, R4 ;  /* 0x000000ffff0d4224 */ /* 0x000fe200078e0004 */
[----:B------:R-:W-:Y:S06]  /*03a0*/  BRA.U UP0, `(.L_x_2) ;  /* 0xfffffffd00a07547 */ /* 0x000fec000b83ffff */
[----:B------:R-:W-:Y:S01]  /*03b0*/  SHF.R.U32.HI R4, RZ, 0x17, R0 ;  /* 0x00000017ff047819 */ /* 0x000fe20000011600 */
[----:B------:R-:W-:Y:S03]  /*03c0*/  BSSY.RECONVERGENT B1, `(.L_x_3) ;  /* 0x0000029000017945 */ /* 0x000fe60003800200 */
[C---:B------:R-:W-:Y:S02]  /*03d0*/  LOP3.LUT R5, R4.reuse, 0xe0, RZ, 0xc0, !PT ;  /* 0x000000e004057812 */ /* 0x040fe400078ec0ff */
[----:B------:R-:W-:-:S03]  /*03e0*/  LOP3.LUT P6, RZ, R4, 0x1f, RZ, 0xc0, !PT ;  /* 0x0000001f04ff7812 */ /* 0x000fc600078cc0ff */
[----:B------:R-:W-:-:S05]  /*03f0*/  VIADD R5, R5, 0xffffff80 ;  /* 0xffffff8005057836 */ /* 0x000fca0000000000 */
[----:B------:R-:W-:-:S05]  /*0400*/  SHF.R.U32.HI R5, RZ, 0x5, R5 ;  /* 0x00000005ff057819 */ /* 0x000fca0000011605 */
[----:B------:R-:W-:-:S05]  /*0410*/  IMAD.U32 R7, R5, -0x4, RZ ;  /* 0xfffffffc05077824 */ /* 0x000fca00078e00ff */
[C---:B------:R-:W-:Y:S02]  /*0420*/  ISETP.EQ.AND P3, PT, R7.reuse, -0x18, PT ;  /* 0xffffffe80700780c */ /* 0x040fe40003f62270 */
[C---:B------:R-:W-:Y:S02]  /*0430*/  ISETP.EQ.AND P4, PT, R7.reuse, -0x14, PT ;  /* 0xffffffec0700780c */ /* 0x040fe40003f82270 */
[C---:B------:R-:W-:Y:S02]  /*0440*/  ISETP.EQ.AND P2, PT, R7.reuse, -0x10, PT ;  /* 0xfffffff00700780c */ /* 0x040fe40003f42270 */
[C---:B------:R-:W-:Y:S02]  /*0450*/  ISETP.EQ.AND P1, PT, R7.reuse, -0xc, PT ;  /* 0xfffffff40700780c */ /* 0x040fe40003f22270 */
[C---:B------:R-:W-:Y:S02]  /*0460*/  ISETP.EQ.AND P0, PT, R7.reuse, -0x8, PT ;  /* 0xfffffff80700780c */ /* 0x040fe40003f02270 */
[----:B------:R-:W-:-:S03]  /*0470*/  ISETP.EQ.AND P5, PT, R7, RZ, PT ;  /* 0x000000ff0700720c */ /* 0x000fc60003fa2270 */
[--C-:B------:R-:W-:Y:S01]  /*0480*/  @P3 IMAD.MOV.U32 R5, RZ, RZ, R3.reuse ;  /* 0x000000ffff053224 */ /* 0x100fe200078e0003 */
[C---:B------:R-:W-:Y:S01]  /*0490*/  ISETP.EQ.AND P3, PT, R7.reuse, -0x4, PT ;  /* 0xfffffffc0700780c */ /* 0x040fe20003f62270 */
[----:B------:R-:W-:Y:S01]  /*04a0*/  @P4 IMAD.MOV.U32 R6, RZ, RZ, R3 ;  /* 0x000000ffff064224 */ /* 0x000fe200078e0003 */
[----:B------:R-:W-:Y:S01]  /*04b0*/  @P4 MOV R5, R10 ;  /* 0x0000000a00054202 */ /* 0x000fe20000000f00 */
[--C-:B------:R-:W-:Y:S01]  /*04c0*/  @P2 IMAD.MOV.U32 R5, RZ, RZ, R11.reuse ;  /* 0x000000ffff052224 */ /* 0x100fe200078e000b */
[----:B------:R-:W-:Y:S01]  /*04d0*/  ISETP.EQ.AND P4, PT, R7, 0x4, PT ;  /* 0x000000040700780c */ /* 0x000fe20003f82270 */
[----:B------:R-:W-:Y:S02]  /*04e0*/  @P1 IMAD.MOV.U32 R5, RZ, RZ, R12 ;  /* 0x000000ffff051224 */ /* 0x000fe400078e000c */
[----:B------:R-:W-:Y:S01]  /*04f0*/  @P0 MOV R5, R13 ;  /* 0x0000000d00050202 */ /* 0x000fe20000000f00 */
[----:B------:R-:W-:Y:S02]  /*0500*/  @P2 IMAD.MOV.U32 R6, RZ, RZ, R10 ;  /* 0x000000ffff062224 */ /* 0x000fe400078e000a */
[----:B------:R-:W-:-:S02]  /*0510*/  @P1 IMAD.MOV.U32 R6, RZ, RZ, R11 ;  /* 0x000000ffff061224 */ /* 0x000fc400078e000b */
[----:B------:R-:W-:Y:S02]  /*0520*/  @P0 IMAD.MOV.U32 R6, RZ, RZ, R12 ;  /* 0x000000ffff060224 */ /* 0x000fe400078e000c */
[--C-:B------:R-:W-:Y:S02]  /*0530*/  @P3 IMAD.MOV.U32 R5, RZ, RZ, R14.reuse ;  /* 0x000000ffff053224 */ /* 0x100fe400078e000e */
[----:B------:R-:W-:Y:S02]  /*0540*/  @P5 IMAD.MOV.U32 R5, RZ, RZ, R15 ;  /* 0x000000ffff055224 */ /* 0x000fe400078e000f */
[----:B------:R-:W-:Y:S02]  /*0550*/  @P3 IMAD.MOV.U32 R6, RZ, RZ, R13 ;  /* 0x000000ffff063224 */ /* 0x000fe400078e000d */
[----:B------:R-:W-:Y:S01]  /*0560*/  @P5 IMAD.MOV.U32 R6, RZ, RZ, R14 ;  /* 0x000000ffff065224 */ /* 0x000fe200078e000e */
[----:B------:R-:W-:Y:S01]  /*0570*/  MOV R9, R5 ;  /* 0x0000000500097202 */ /* 0x000fe20000000f00 */
[----:B------:R-:W-:Y:S01]  /*0580*/  @P4 IMAD.MOV.U32 R6, RZ, RZ, R15 ;  /* 0x000000ffff064224 */ /* 0x000fe200078e000f */
[----:B------:R-:W-:Y:S06]  /*0590*/  @!P6 BRA `(.L_x_4) ;  /* 0x00000000002ce947 */ /* 0x000fec0003800000 */
[----:B------:R-:W-:Y:S01]  /*05a0*/  @P2 IMAD.MOV.U32 R5, RZ, RZ, R3 ;  /* 0x000000ffff052224 */ /* 0x000fe200078e0003 */
[----:B------:R-:W-:Y:S01]  /*05b0*/  LOP3.LUT R4, R4, 0x1f, RZ, 0xc0, !PT ;  /* 0x0000001f04047812 */ /* 0x000fe200078ec0ff */
[----:B------:R-:W-:Y:S02]  /*05c0*/  @P1 IMAD.MOV.U32 R5, RZ, RZ, R10 ;  /* 0x000000ffff051224 */ /* 0x000fe400078e000a */
[----:B------:R-:W-:Y:S01]  /*05d0*/  @P0 IMAD.MOV.U32 R5, RZ, RZ, R11 ;  /* 0x000000ffff050224 */ /* 0x000fe200078e000b */
[----:B------:R-:W-:Y:S01]  /*05e0*/  ISETP.EQ.AND P0, PT, R7, 0x8, PT ;  /* 0x000000080700780c */ /* 0x000fe20003f02270 */
[----:B------:R-:W-:Y:S01]  /*05f0*/  @P3 IMAD.MOV.U32 R5, RZ, RZ, R12 ;  /* 0x000000ffff053224 */ /* 0x000fe200078e000c */
[----:B------:R-:W-:Y:S01]  /*0600*/  SHF.L.W.U32.HI R9, R6, R4, R9 ;  /* 0x0000000406097219 */ /* 0x000fe20000010e09 */
[----:B------:R-:W-:Y:S01]  /*0610*/  @P5 IMAD.MOV.U32 R5, RZ, RZ, R13 ;  /* 0x000000ffff055224 */ /* 0x000fe200078e000d */
[----:B------:R-:W-:-:S09]  /*0620*/  @P4 MOV R5, R14 ;  /* 0x0000000e00054202 */ /* 0x000fd20000000f00 */
[----:B------:R-:W-:-:S05]  /*0630*/  @P0 IMAD.MOV.U32 R5, RZ, RZ, R15 ;  /* 0x000000ffff050224 */ /* 0x000fca00078e000f */
[----:B------:R-:W-:-:S07]  /*0640*/  SHF.L.W.U32.HI R6, R5, R4, R6 ;  /* 0x0000000405067219 */ /* 0x000fce0000010e06 */
.L_x_4:
[----:B------:R-:W-:Y:S05]  /*0650*/  BSYNC.RECONVERGENT B1 ;  /* 0x0000000000017941 */ /* 0x000fea0003800200 */
.L_x_3:
[C---:B------:R-:W-:Y:S01]  /*0660*/  SHF.L.W.U32.HI R15, R6.reuse, 0x2, R9 ;  /* 0x00000002060f7819 */ /* 0x040fe20000010e09 */
[----:B------:R-:W-:Y:S01]  /*0670*/  IMAD.SHL.U32 R6, R6, 0x4, RZ ;  /* 0x0000000406067824 */ /* 0x000fe200078e00ff */
[----:B------:R-:W-:Y:S01]  /*0680*/  UMOV UR4, 0x54442d19 ;  /* 0x54442d1900047882 */ /* 0x000fe20000000000 */
[----:B------:R-:W-:Y:S01]  /*0690*/  UMOV UR5, 0x3bf921fb ;  /* 0x3bf921fb00057882 */ /* 0x000fe20000000000 */
[----:B------:R-:W-:Y:S02]  /*06a0*/  SHF.R.S32.HI R4, RZ, 0x1f, R15 ;  /* 0x0000001fff047819 */ /* 0x000fe4000001140f */
[----:B------:R-:W-:Y:S02]  /*06b0*/  ISETP.GE.AND P0, PT, R0, RZ, PT ;  /* 0x000000ff0000720c */ /* 0x000fe40003f06270 */
[C---:B------:R-:W-:Y:S02]  /*06c0*/  LOP3.LUT R6, R4.reuse, R6, RZ, 0x3c, !PT ;  /* 0x0000000604067212 */ /* 0x040fe400078e3cff */
[----:B------:R-:W-:-:S02]  /*06d0*/  LOP3.LUT R7, R4, R15, RZ, 0x3c, !PT ;  /* 0x0000000f04077212 */ /* 0x000fc400078e3cff */
[----:B------:R-:W-:Y:S02]  /*06e0*/  SHF.R.U32.HI R9, RZ, 0x1e, R9 ;  /* 0x0000001eff097819 */ /* 0x000fe40000011609 */
[----:B------:R-:W0:Y:S01]  /*06f0*/  I2F.F64.S64 R4, R6 ;  /* 0x0000000600047312 */ /* 0x000e220000301c00 */
[C---:B------:R-:W-:Y:S02]  /*0700*/  LOP3.LUT R0, R15.reuse, R0, RZ, 0x3c, !PT ;  /* 0x000000000f007212 */ /* 0x040fe400078e3cff */
[----:B------:R-:W-:Y:S02]  /*0710*/  LEA.HI R15, R15, R9, RZ, 0x1 ;  /* 0x000000090f0f7211 */ /* 0x000fe400078f08ff */
[----:B------:R-:W-:-:S03]  /*0720*/  ISETP.GE.AND P1, PT, R0, RZ, PT ;  /* 0x000000ff0000720c */ /* 0x000fc60003f26270 */
[----:B------:R-:W-:-:S04]  /*0730*/  IMAD.MOV R0, RZ, RZ, -R15 ;  /* 0x000000ffff007224 */ /* 0x000fc800078e0a0f */
[----:B------:R-:W-:Y:S01]  /*0740*/  @!P0 IMAD.MOV.U32 R15, RZ, RZ, R0 ;  /* 0x000000ffff0f8224 */ /* 0x000fe200078e0000 */
[----:B0-----:R-:W-:-:S10]  /*0750*/  DMUL R4, R4, UR4 ;  /* 0x0000000404047c28 */ /* 0x001fd40008000000 */
[----:B------:R-:W0:Y:S02]  /*0760*/  F2F.F32.F64 R4, R4 ;  /* 0x0000000400047310 */ /* 0x000e240000301000 */
[----:B0-----:R-:W-:-:S07]  /*0770*/  FSEL R6, -R4, R4, !P1 ;  /* 0x0000000404067208 */ /* 0x001fce0004800100 */
.L_x_1:
[----:B------:R-:W-:Y:S05]  /*0780*/  BSYNC.RECONVERGENT B0 ;  /* 0x0000000000007941 */ /* 0x000fea0003800200 */
.L_x_0:
[----:B------:R-:W0:Y:S02]  /*0790*/  LDC.64 R8, c[0x0][0x388] ;  /* 0x0000e200ff087b82 */ /* 0x000e240000000a00 */
[----:B0-----:R-:W-:-:S05]  /*07a0*/  IMAD.WIDE R8, R2, 0x4, R8 ;  /* 0x0000000402087825 */ /* 0x001fca00078e0208 */
[----:B------:R0:W2:Y:S01]  /*07b0*/  LDG.E R4, desc[UR6][R8.64] ;  /* 0x0000000608047981 */ /* 0x0000a2000c1e1900 */
[C---:B------:R-:W-:Y:S01]  /*07c0*/  LOP3.LUT R0, R15.reuse, 0x1, RZ, 0xc0, !PT ;  /* 0x000000010f007812 */ /* 0x040fe200078ec0ff */
[----:B------:R-:W-:Y:S02]  /*07d0*/  IMAD.MOV.U32 R5, RZ, RZ, 0x37cbac00 ;  /* 0x37cbac00ff057424 */ /* 0x000fe400078e00ff */
[----:B------:R-:W-:Y:S01]  /*07e0*/  FMUL R16, R6, R6 ;  /* 0x0000000606107220 */ /* 0x000fe20000400000 */
[----:B------:R-:W-:Y:S01]  /*07f0*/  VIADD R15, R15, 0x1 ;  /* 0x000000010f0f7836 */ /* 0x000fe20000000000 */
[----:B------:R-:W-:Y:S01]  /*0800*/  ISETP.NE.U32.AND P0, PT, R0, 0x1, PT ;  /* 0x000000010000780c */ /* 0x000fe20003f05070 */
[----:B------:R-:W-:Y:S01]  /*0810*/  BSSY.RECONVERGENT B0, `(.L_x_5) ;  /* 0x0000075000007945 */ /* 0x000fe20003800200 */
[----:B------:R-:W-:Y:S01]  /*0820*/  MOV R0, 0x3c0885e4 ;  /* 0x3c0885e400007802 */ /* 0x000fe20000000f00 */
[----:B------:R-:W-:Y:S01]  /*0830*/  FFMA R17, R16, R5, -0.0013887860113754868507 ;  /* 0xbab607ed10117423 */ /* 0x000fe20000000005 */
[----:B------:R-:W-:-:S02]  /*0840*/  LOP3.LUT P1, RZ, R15, 0x2, RZ, 0xc0, !PT ;  /* 0x000000020fff7812 */ /* 0x000fc4000782c0ff */
[----:B0-----:R-:W-:Y:S01]  /*0850*/  FSEL R9, R0, 0.041666727513074874878, !P0 ;  /* 0x3d2aaabb00097808 */ /* 0x001fe20004000000 */
[----:B------:R-:W-:Y:S01]  /*0860*/  IMAD.MOV.U32 R0, RZ, RZ, 0x3e2aaaa8 ;  /* 0x3e2aaaa8ff007424 */ /* 0x000fe200078e00ff */
[----:B------:R-:W-:-:S04]  /*0870*/  FSEL R17, R17, -0.00019574658654164522886, P0 ;  /* 0xb94d415311117808 */ /* 0x000fc80000000000 */
[----:B------:R-:W-:Y:S01]  /*0880*/  FSEL R15, -R0, -0.4999999701976776123, !P0 ;  /* 0xbeffffff000f7808 */ /* 0x000fe20004000100 */
[----:B------:R-:W-:Y:S01]  /*0890*/  FFMA R9, R16, R17, R9 ;  /* 0x0000001110097223 */ /* 0x000fe20000000009 */
[----:B------:R-:W-:-:S03]  /*08a0*/  FSEL R0, R6, 1, !P0 ;  /* 0x3f80000006007808 */ /* 0x000fc60004000000 */
[C---:B------:R-:W-:Y:S02]  /*08b0*/  FFMA R15, R16.reuse, R9, R15 ;  /* 0x00000009100f7223 */ /* 0x040fe4000000000f */
[----:B------:R-:W-:-:S04]  /*08c0*/  FFMA R9, R16, R0, RZ ;  /* 0x0000000010097223 */ /* 0x000fc800000000ff */
[----:B------:R-:W-:-:S04]  /*08d0*/  FFMA R6, R9, R15, R0 ;  /* 0x0000000f09067223 */ /* 0x000fc80000000000 */
[----:B------:R-:W-:Y:S01]  /*08e0*/  @P1 FADD R6, RZ, -R6 ;  /* 0x80000006ff061221 */ /* 0x000fe20000000000 */
[C---:B--2---:R-:W-:Y:S01]  /*08f0*/  FMUL R7, R4.reuse, 0.63661974668502807617 ;  /* 0x3f22f98304077820 */ /* 0x044fe20000400000 */
[----:B------:R-:W-:-:S05]  /*0900*/  FSETP.GE.AND P0, PT, |R4|, 105615, PT ;  /* 0x47ce47800400780b */ /* 0x000fca0003f06200 */
        /* <DEDUP_REMOVED lines=10> */
[----:B------:R-:W-:Y:S02]  /*09b0*/  IMAD.SHL.U32 R7, R4, 0x100, RZ ;  /* 0x0000010004077824 */ /* 0x000fe400078e00ff */
[----:B------:R-:W-:Y:S02]  /*09c0*/  HFMA2 R0, -RZ, RZ, 0, 0 ;  /* 0x00000000ff007431 */ /* 0x000fe400000001ff */
[----:B------:R-:W-:Y:S01]  /*09d0*/  IMAD.MOV.U32 R15, RZ, RZ, RZ ;  /* 0x000000ffff0f7224 */ /* 0x000fe200078e00ff */
[----:B------:R-:W0:Y:S01]  /*09e0*/  LDCU.64 UR8, c[0x4][URZ] ;  /* 0x01000000ff0877ac */ /* 0x000e220008000a00 */
[----:B------:R-:W-:Y:S01]  /*09f0*/  LOP3.LUT R7, R7, 0x80000000, RZ, 0xfc, !PT ;  /* 0x8000000007077812 */ /* 0x000fe200078efcff */
[----:B------:R-:W-:Y:S01]  /*0a00*/  UMOV UR5, URZ ;  /* 0x000000ff00057c82 */ /* 0x000fe20008000000 */
[----:B------:R-:W-:-:S05]  /*0a10*/  UMOV UR4, URZ ;  /* 0x000000ff00047c82 */ /* 0x000fca0008000000 */
.L_x_7:
[----:B0-----:R-:W-:Y:S02]  /*0a20*/  IMAD.U32 R16, RZ, RZ, UR8 ;  /* 0x00000008ff107e24 */ /* 0x001fe4000f8e00ff */
[----:B------:R-:W-:-:S05]  /*0a30*/  IMAD.U32 R17, RZ, RZ, UR9 ;  /* 0x00000009ff117e24 */ /* 0x000fca000f8e00ff */
        /* <DEDUP_REMOVED lines=10> */
[C---:B------:R-:W-:Y:S02]  /*0ae0*/  ISETP.EQ.AND P5, PT, R15.reuse, 0x14, PT ;  /* 0x000000140f00780c */ /* 0x040fe40003fa2270 */
[----:B------:R-:W-:Y:S01]  /*0af0*/  IADD3 R15, PT, PT, R15, 0x4, RZ ;  /* 0x000000040f0f7810 */ /* 0x000fe20007ffe0ff */
[----:B--2---:R-:W-:-:S03]  /*0b00*/  IMAD.WIDE.U32 R8, R8, R7, RZ ;  /* 0x0000000708087225 */ /* 0x004fc600078e00ff */
[----:B------:R-:W-:-:S04]  /*0b10*/  IADD3 R8, P6, PT, R8, R0, RZ ;  /* 0x0000000008087210 */ /* 0x000fc80007fde0ff */
[----:B------:R-:W-:Y:S01]  /*0b20*/  IADD3.X R0, PT, PT, R9, UR5, RZ, P6, !PT ;  /* 0x0000000509007c10 */ /* 0x000fe2000b7fe4ff */
[--C-:B------:R-:W-:Y:S01]  /*0b30*/  @P0 IMAD.MOV.U32 R3, RZ, RZ, R8.reuse ;  /* 0x000000ffff030224 */ /* 0x100fe200078e0008 */
        /* <DEDUP_REMOVED lines=23> */
[----:B------:R-:W-:Y:S01]  /*0cb0*/  @P2 IMAD.MOV.U32 R8, RZ, RZ, R11 ;  /* 0x000000ffff082224 */ /* 0x000fe200078e000b */
[----:B------:R-:W-:Y:S01]  /*0cc0*/  ISETP.EQ.AND P4, PT, R15, 0x4, PT ;  /* 0x000000040f00780c */ /* 0x000fe20003f82270 */
[----:B------:R-:W-:Y:S02]  /*0cd0*/  @P1 IMAD.MOV.U32 R8, RZ, RZ, R12 ;  /* 0x000000ffff081224 */ /* 0x000fe400078e000c */
[----:B------:R-:W-:Y:S02]  /*0ce0*/  @P0 IMAD.MOV.U32 R8, RZ, RZ, R13 ;  /* 0x000000ffff080224 */ /* 0x000fe400078e000d */
[----:B------:R-:W-:-:S02]  /*0cf0*/  @P2 IMAD.MOV.U32 R9, RZ, RZ, R10 ;  /* 0x000000ffff092224 */ /* 0x000fc400078e000a */
[----:B------:R-:W-:Y:S01]  /*0d00*/  @P1 IMAD.MOV.U32 R9, RZ, RZ, R11 ;  /* 0x000000ffff091224 */ /* 0x000fe200078e000b */
[----:B------:R-:W-:Y:S01]  /*0d10*/  @P0 MOV R9, R12 ;  /* 0x0000000c00090202 */ /* 0x000fe20000000f00 */
[--C-:B------:R-:W-:Y:S01]  /*0d20*/  @P3 IMAD.MOV.U32 R8, RZ, RZ, R14.reuse ;  /* 0x000000ffff083224 */ /* 0x100fe200078e000e */
[----:B------:R-:W-:Y:S01]  /*0d30*/  @P5 MOV R8, R0 ;  /* 0x0000000000085202 */ /* 0x000fe20000000f00 */
[----:B------:R-:W-:Y:S02]  /*0d40*/  @P3 IMAD.MOV.U32 R9, RZ, RZ, R13 ;  /* 0x000000ffff093224 */ /* 0x000fe400078e000d */
[----:B------:R-:W-:Y:S02]  /*0d50*/  @P5 IMAD.MOV.U32 R9, RZ, RZ, R14 ;  /* 0x000000ffff095224 */ /* 0x000fe400078e000e */
[----:B------:R-:W-:Y:S02]  /*0d60*/  @P4 IMAD.MOV.U32 R9, RZ, RZ, R0 ;  /* 0x000000ffff094224 */ /* 0x000fe400078e0000 */
[----:B------:R-:W-:Y:S01]  /*0d70*/  IMAD.MOV.U32 R16, RZ, RZ, R8 ;  /* 0x000000ffff107224 */ /* 0x000fe200078e0008 */
[----:B------:R-:W-:Y:S06]  /*0d80*/  @!P6 BRA `(.L_x_9) ;  /* 0x000000000028e947 */ /* 0x000fec0003800000 */
[----:B------:R-:W-:Y:S01]  /*0d90*/  @P1 IMAD.MOV.U32 R3, RZ, RZ, R10 ;  /* 0x000000ffff031224 */ /* 0x000fe200078e000a */
[----:B------:R-:W-:Y:S01]  /*0da0*/  LOP3.LUT R7, R7, 0x1f, RZ, 0xc0, !PT ;  /* 0x0000001f07077812 */ /* 0x000fe200078ec0ff */
[----:B------:R-:W-:Y:S01]  /*0db0*/  @P0 IMAD.MOV.U32 R3, RZ, RZ, R11 ;  /* 0x000000ffff030224 */ /* 0x000fe200078e000b */
[----:B------:R-:W-:Y:S02]  /*0dc0*/  ISETP.EQ.AND P0, PT, R15, 0x8, PT ;  /* 0x000000080f00780c */ /* 0x000fe40003f02270 */
[----:B------:R-:W-:Y:S01]  /*0dd0*/  @P3 MOV R3, R12 ;  /* 0x0000000c00033202 */ /* 0x000fe20000000f00 */
[----:B------:R-:W-:Y:S01]  /*0de0*/  @P5 IMAD.MOV.U32 R3, RZ, RZ, R13 ;  /* 0x000000ffff035224 */ /* 0x000fe200078e000d */
[----:B------:R-:W-:Y:S01]  /*0df0*/  SHF.L.W.U32.HI R16, R9, R7, R16 ;  /* 0x0000000709107219 */ /* 0x000fe20000010e10 */
[----:B------:R-:W-:-:S08]  /*0e00*/  @P4 IMAD.MOV.U32 R3, RZ, RZ, R14 ;  /* 0x000000ffff034224 */ /* 0x000fd000078e000e */
[----:B------:R-:W-:-:S05]  /*0e10*/  @P0 IMAD.MOV.U32 R3, RZ, RZ, R0 ;  /* 0x000000ffff030224 */ /* 0x000fca00078e0000 */
[----:B------:R-:W-:-:S07]  /*0e20*/  SHF.L.W.U32.HI R9, R3, R7, R9 ;  /* 0x0000000703097219 */ /* 0x000fce0000010e09 */
.L_x_9:
[----:B------:R-:W-:Y:S05]  /*0e30*/  BSYNC.RECONVERGENT B1 ;  /* 0x0000000000017941 */ /* 0x000fea0003800200 */
.L_x_8:
        /* <DEDUP_REMOVED lines=12> */
[----:B------:R-:W-:Y:S02]  /*0f00*/  ISETP.GE.AND P1, PT, R4, RZ, PT ;  /* 0x000000ff0400720c */ /* 0x000fe40003f26270 */
[----:B------:R-:W-:-:S05]  /*0f10*/  IADD3 R0, PT, PT, -R7, RZ, RZ ;  /* 0x000000ff07007210 */ /* 0x000fca0007ffe1ff */
[----:B------:R-:W-:Y:S01]  /*0f20*/  @!P0 IMAD.MOV.U32 R7, RZ, RZ, R0 ;  /* 0x000000ffff078224 */ /* 0x000fe200078e0000 */
[----:B0-----:R-:W-:-:S10]  /*0f30*/  DMUL R8, R8, UR4 ;  /* 0x0000000408087c28 */ /* 0x001fd40008000000 */
[----:B------:R-:W0:Y:S02]  /*0f40*/  F2F.F32.F64 R8, R8 ;  /* 0x0000000800087310 */ /* 0x000e240000301000 */
[----:B0-----:R-:W-:-:S07]  /*0f50*/  FSEL R0, -R8, R8, !P1 ;  /* 0x0000000808007208 */ /* 0x001fce0004800100 */
.L_x_6:
[----:B------:R-:W-:Y:S05]  /*0f60*/  BSYNC.RECONVERGENT B0 ;  /* 0x0000000000007941 */ /* 0x000fea0003800200 */
.L_x_5:
[----:B------:R-:W-:Y:S01]  /*0f70*/  FMUL R3, R0, R0 ;  /* 0x0000000000037220 */ /* 0x000fe20000400000 */
[C---:B------:R-:W-:Y:S01]  /*0f80*/  LOP3.LUT R4, R7.reuse, 0x1, RZ, 0xc0, !PT ;  /* 0x0000000107047812 */ /* 0x040fe200078ec0ff */
[----:B------:R-:W-:Y:S01]  /*0f90*/  IMAD.MOV.U32 R10, RZ, RZ, 0x3d2aaabb ;  /* 0x3d2aaabbff0a7424 */ /* 0x000fe200078e00ff */
[----:B------:R-:W-:Y:S01]  /*0fa0*/  LOP3.LUT P1, RZ, R7, 0x2, RZ, 0xc0, !PT ;  /* 0x0000000207ff7812 */ /* 0x000fe2000782c0ff */
[----:B------:R-:W-:Y:S01]  /*0fb0*/  FFMA R8, R3, R5, -0.0013887860113754868507 ;  /* 0xbab607ed03087423 */ /* 0x000fe20000000005 */
[----:B------:R-:W-:Y:S01]  /*0fc0*/  ISETP.NE.U32.AND P0, PT, R4, 0x1, PT ;  /* 0x000000010400780c */ /* 0x000fe20003f05070 */
[----:B------:R-:W-:Y:S01]  /*0fd0*/  IMAD.MOV.U32 R9, RZ, RZ, 0x3effffff ;  /* 0x3effffffff097424 */ /* 0x000fe200078e00ff */
[----:B------:R-:W0:Y:S02]  /*0fe0*/  LDC.64 R4, c[0x0][0x390] ;  /* 0x0000e400ff047b82 */ /* 0x000e240000000a00 */
[----:B------:R-:W-:Y:S02]  /*0ff0*/  FSEL R8, R8, -0.00019574658654164522886, !P0 ;  /* 0xb94d415308087808 */ /* 0x000fe40004000000 */
[----:B------:R-:W-:-:S02]  /*1000*/  FSEL R10, R10, 0.0083327032625675201416, !P0 ;  /* 0x3c0885e40a0a7808 */ /* 0x000fc40004000000 */
[----:B------:R-:W-:Y:S02]  /*1010*/  FSEL R7, -R9, -0.16666662693023681641, !P0 ;  /* 0xbe2aaaa809077808 */ /* 0x000fe40004000100 */
[----:B------:R-:W-:Y:S01]  /*1020*/  FSEL R0, R0, 1, P0 ;  /* 0x3f80000000007808 */ /* 0x000fe20000000000 */
[----:B------:R-:W-:-:S04]  /*1030*/  FFMA R8, R3, R8, R10 ;  /* 0x0000000803087223 */ /* 0x000fc8000000000a */
[C---:B------:R-:W-:Y:S01]  /*1040*/  FFMA R7, R3.reuse, R8, R7 ;  /* 0x0000000803077223 */ /* 0x040fe20000000007 */
[----:B------:R-:W-:-:S04]  /*1050*/  FFMA R3, R3, R0, RZ ;  /* 0x0000000003037223 */ /* 0x000fc800000000ff */
[----:B------:R-:W-:-:S04]  /*1060*/  FFMA R3, R3, R7, R0 ;  /* 0x0000000703037223 */ /* 0x000fc80000000000 */
[----:B------:R-:W-:Y:S01]  /*1070*/  @P1 FADD R3, RZ, -R3 ;  /* 0x80000003ff031221 */ /* 0x000fe20000000000 */
[----:B0-----:R-:W-:-:S04]  /*1080*/  IMAD.WIDE R4, R2, 0x4, R4 ;  /* 0x0000000402047825 */ /* 0x001fc800078e0204 */
[----:B------:R-:W-:-:S05]  /*1090*/  FADD R3, R6, R3 ;  /* 0x0000000306037221 */ /* 0x000fca0000000000 */
[----:B------:R-:W-:Y:S01]  /*10a0*/  STG.E desc[UR6][R4.64], R3 ;  /* 0x0000000304007986 */ /* 0x000fe2000c101906 */
[----:B------:R-:W-:Y:S05]  /*10b0*/  EXIT ;  /* 0x000000000000794d */ /* 0x000fea0003800000 */
.L_x_10:
[----:B------:R-:W-:-:S00]  /*10c0*/  BRA `(.L_x_10) ;  /* 0xfffffffc00fc7947 */ /* 0x000fc0000383ffff */
[----:B------:R-:W-:-:S00]  /*10d0*/  NOP ;  /* 0x0000000000007918 */ /* 0x000fc00000000000 */
        /* <DEDUP_REMOVED lines=10> */
.L_x_11:


//--------------------- .nv.global.init           --------------------------
	.section	.nv.global.init,"aw",@progbits
	.align	4
.nv.global.init:
	.type		__cudart_i2opi_f,@object
	.size		__cudart_i2opi_f,(.L_0 - __cudart_i2opi_f)
__cudart_i2opi_f:
        /*0000*/ 	.byte	0x41, 0x90, 0x43, 0x3c, 0x99, 0x95, 0x62, 0xdb, 0xc0, 0xdd, 0x34, 0xf5, 0xd1, 0x57, 0x27, 0xfc
        /*0010*/ 	.byte	0x29, 0x15, 0x44, 0x4e, 0x6e, 0x83, 0xf9, 0xa2
.L_0:


//--------------------- .nv.shared.reserved.0     --------------------------
	.section	.nv.shared.reserved.0,"aw",@nobits
	.weak		__nv_reservedSMEM_offset_0_alias
	.size		__nv_reservedSMEM_offset_0_alias, 0, 64
	.other		__nv_reservedSMEM_offset_0_alias,@"STO_CUDA_RESERVED_SHARED STV_DEFAULT"
__nv_reservedSMEM_offset_0_alias:
	.zero		0
	.zero		64


//--------------------- .nv.constant0._Z9kernelAddPfS_S_ --------------------------
	.section	.nv.constant0._Z9kernelAddPfS_S_,"a",@progbits
	.sectionflags	@""
	.align	4
.nv.constant0._Z9kernelAddPfS_S_:
	.zero		920


//--------------------- SYMBOLS --------------------------

	.type		.nv.reservedSmem.offset0,@object
	.size		.nv.reservedSmem.offset0,0x4
